//
// Generated by NVIDIA NVVM Compiler
//
// Compiler Build ID: CL-36424714
// Cuda compilation tools, release 13.0, V13.0.88
// Based on NVVM 20.0.0
//

.version 9.0
.target sm_100
.address_size 64

	// .globl	_Z9matrixMulPfS_S_i

.visible .entry _Z9matrixMulPfS_S_i(
	.param .u64 .ptr .align 1 _Z9matrixMulPfS_S_i_param_0,
	.param .u64 .ptr .align 1 _Z9matrixMulPfS_S_i_param_1,
	.param .u64 .ptr .align 1 _Z9matrixMulPfS_S_i_param_2,
	.param .u32 _Z9matrixMulPfS_S_i_param_3
)
{
	.reg .pred 	%p<10>;
	.reg .b32 	%r<39>;
	.reg .b32 	%f<68>;
	.reg .b64 	%rd<67>;

	ld.param.u64 	%rd14, [_Z9matrixMulPfS_S_i_param_0];
	ld.param.u64 	%rd15, [_Z9matrixMulPfS_S_i_param_1];
	ld.param.u32 	%r17, [_Z9matrixMulPfS_S_i_param_3];
	cvta.to.global.u64 	%rd1, %rd15;
	cvta.to.global.u64 	%rd2, %rd14;
	mov.u32 	%r18, %ctaid.y;
	mov.u32 	%r19, %ntid.y;
	mov.u32 	%r20, %tid.y;
	mad.lo.s32 	%r1, %r18, %r19, %r20;
	mov.u32 	%r21, %ctaid.x;
	mov.u32 	%r22, %ntid.x;
	mov.u32 	%r23, %tid.x;
	mad.lo.s32 	%r2, %r21, %r22, %r23;
	setp.lt.s32 	%p1, %r17, 1;
	mov.f32 	%f67, 0f00000000;
	@%p1 bra 	$L__BB0_12;
	mul.lo.s32 	%r3, %r17, %r1;
	and.b32  	%r4, %r17, 7;
	setp.lt.u32 	%p2, %r17, 8;
	mov.f32 	%f67, 0f00000000;
	mov.b32 	%r37, 0;
	@%p2 bra 	$L__BB0_4;
	and.b32  	%r37, %r17, 2147483640;
	neg.s32 	%r35, %r37;
	mul.wide.u32 	%rd16, %r17, 4;
	add.s64 	%rd3, %rd1, %rd16;
	mul.wide.u32 	%rd17, %r17, 8;
	add.s64 	%rd4, %rd1, %rd17;
	mul.wide.u32 	%rd18, %r17, 12;
	add.s64 	%rd5, %rd1, %rd18;
	mul.wide.u32 	%rd19, %r17, 16;
	add.s64 	%rd6, %rd1, %rd19;
	mul.wide.u32 	%rd20, %r17, 20;
	add.s64 	%rd7, %rd1, %rd20;
	mul.wide.u32 	%rd21, %r17, 24;
	add.s64 	%rd8, %rd1, %rd21;
	mul.wide.u32 	%rd22, %r17, 28;
	add.s64 	%rd9, %rd1, %rd22;
	mul.wide.u32 	%rd23, %r3, 4;
	add.s64 	%rd24, %rd23, %rd2;
	add.s64 	%rd66, %rd24, 16;
	mov.f32 	%f67, 0f00000000;
	mov.u32 	%r34, %r2;
$L__BB0_3:
	.pragma "nounroll";
	mul.wide.s32 	%rd25, %r34, 4;
	add.s64 	%rd26, %rd3, %rd25;
	add.s64 	%rd27, %rd4, %rd25;
	add.s64 	%rd28, %rd5, %rd25;
	add.s64 	%rd29, %rd6, %rd25;
	add.s64 	%rd30, %rd7, %rd25;
	add.s64 	%rd31, %rd8, %rd25;
	add.s64 	%rd32, %rd9, %rd25;
	add.s64 	%rd33, %rd1, %rd25;
	ld.global.f32 	%f17, [%rd66+-16];
	ld.global.f32 	%f18, [%rd33];
	fma.rn.f32 	%f19, %f17, %f18, %f67;
	ld.global.f32 	%f20, [%rd66+-12];
	ld.global.f32 	%f21, [%rd26];
	fma.rn.f32 	%f22, %f20, %f21, %f19;
	ld.global.f32 	%f23, [%rd66+-8];
	ld.global.f32 	%f24, [%rd27];
	fma.rn.f32 	%f25, %f23, %f24, %f22;
	ld.global.f32 	%f26, [%rd66+-4];
	ld.global.f32 	%f27, [%rd28];
	fma.rn.f32 	%f28, %f26, %f27, %f25;
	ld.global.f32 	%f29, [%rd66];
	ld.global.f32 	%f30, [%rd29];
	fma.rn.f32 	%f31, %f29, %f30, %f28;
	ld.global.f32 	%f32, [%rd66+4];
	ld.global.f32 	%f33, [%rd30];
	fma.rn.f32 	%f34, %f32, %f33, %f31;
	ld.global.f32 	%f35, [%rd66+8];
	ld.global.f32 	%f36, [%rd31];
	fma.rn.f32 	%f37, %f35, %f36, %f34;
	ld.global.f32 	%f38, [%rd66+12];
	ld.global.f32 	%f39, [%rd32];
	fma.rn.f32 	%f67, %f38, %f39, %f37;
	add.s32 	%r35, %r35, 8;
	shl.b32 	%r25, %r17, 3;
	add.s32 	%r34, %r34, %r25;
	add.s64 	%rd66, %rd66, 32;
	setp.ne.s32 	%p3, %r35, 0;
	@%p3 bra 	$L__BB0_3;
$L__BB0_4:
	setp.eq.s32 	%p4, %r4, 0;
	@%p4 bra 	$L__BB0_12;
	and.b32  	%r12, %r17, 3;
	setp.lt.u32 	%p5, %r4, 4;
	@%p5 bra 	$L__BB0_7;
	add.s32 	%r26, %r37, %r3;
	mul.wide.u32 	%rd34, %r26, 4;
	add.s64 	%rd35, %rd2, %rd34;
	ld.global.f32 	%f41, [%rd35];
	mad.lo.s32 	%r27, %r37, %r17, %r2;
	mul.wide.s32 	%rd36, %r27, 4;
	add.s64 	%rd37, %rd1, %rd36;
	ld.global.f32 	%f42, [%rd37];
	fma.rn.f32 	%f43, %f41, %f42, %f67;
	cvt.u64.u32 	%rd38, %r3;
	cvt.u64.u32 	%rd39, %r37;
	add.s64 	%rd40, %rd39, %rd38;
	shl.b64 	%rd41, %rd40, 2;
	add.s64 	%rd42, %rd2, %rd41;
	ld.global.f32 	%f44, [%rd42+4];
	mul.wide.u32 	%rd43, %r17, 4;
	add.s64 	%rd44, %rd37, %rd43;
	ld.global.f32 	%f45, [%rd44];
	fma.rn.f32 	%f46, %f44, %f45, %f43;
	ld.global.f32 	%f47, [%rd42+8];
	add.s64 	%rd45, %rd44, %rd43;
	ld.global.f32 	%f48, [%rd45];
	fma.rn.f32 	%f49, %f47, %f48, %f46;
	ld.global.f32 	%f50, [%rd42+12];
	add.s64 	%rd46, %rd45, %rd43;
	ld.global.f32 	%f51, [%rd46];
	fma.rn.f32 	%f67, %f50, %f51, %f49;
	add.s32 	%r37, %r37, 4;
$L__BB0_7:
	setp.eq.s32 	%p6, %r12, 0;
	@%p6 bra 	$L__BB0_12;
	setp.eq.s32 	%p7, %r12, 1;
	@%p7 bra 	$L__BB0_10;
	add.s32 	%r28, %r37, %r3;
	mul.wide.u32 	%rd47, %r28, 4;
	add.s64 	%rd48, %rd2, %rd47;
	ld.global.f32 	%f53, [%rd48];
	mad.lo.s32 	%r29, %r37, %r17, %r2;
	mul.wide.s32 	%rd49, %r29, 4;
	add.s64 	%rd50, %rd1, %rd49;
	ld.global.f32 	%f54, [%rd50];
	fma.rn.f32 	%f55, %f53, %f54, %f67;
	cvt.u64.u32 	%rd51, %r3;
	cvt.u64.u32 	%rd52, %r37;
	add.s64 	%rd53, %rd52, %rd51;
	shl.b64 	%rd54, %rd53, 2;
	add.s64 	%rd55, %rd2, %rd54;
	ld.global.f32 	%f56, [%rd55+4];
	mul.wide.u32 	%rd56, %r17, 4;
	add.s64 	%rd57, %rd50, %rd56;
	ld.global.f32 	%f57, [%rd57];
	fma.rn.f32 	%f67, %f56, %f57, %f55;
	add.s32 	%r37, %r37, 2;
$L__BB0_10:
	and.b32  	%r30, %r17, 1;
	setp.eq.b32 	%p8, %r30, 1;
	not.pred 	%p9, %p8;
	@%p9 bra 	$L__BB0_12;
	add.s32 	%r31, %r37, %r3;
	mul.wide.u32 	%rd58, %r31, 4;
	add.s64 	%rd59, %rd2, %rd58;
	ld.global.f32 	%f58, [%rd59];
	mad.lo.s32 	%r32, %r37, %r17, %r2;
	mul.wide.s32 	%rd60, %r32, 4;
	add.s64 	%rd61, %rd1, %rd60;
	ld.global.f32 	%f59, [%rd61];
	fma.rn.f32 	%f67, %f58, %f59, %f67;
$L__BB0_12:
	ld.param.u64 	%rd65, [_Z9matrixMulPfS_S_i_param_2];
	cvta.to.global.u64 	%rd62, %rd65;
	mad.lo.s32 	%r33, %r17, %r1, %r2;
	mul.wide.s32 	%rd63, %r33, 4;
	add.s64 	%rd64, %rd62, %rd63;
	st.global.f32 	[%rd64], %f67;
	ret;

}


// ===== COMPILED SASS (sm_100) =====

	.target	sm_100

	.elftype	@"ET_EXEC"


//--------------------- .note.nv.tkinfo           --------------------------
	.section	.note.nv.tkinfo,"",@"SHT_NOTE"
	.sectionflags	@"SHF_NOTE_NV_TKINFO"
	.tkinfo
        /*0018*/ 	.word	0x00000002
        /*0030*/ 	.string	""
        /*0030*/ 	.string	"ptxas"
        /*0030*/ 	.string	"Cuda compilation tools, release 13.0, V13.0.88"
        /*0030*/ 	.string	"Build cuda_13.0.r13.0/compiler.36424714_0"
        /*0030*/ 	.string	"-arch sm_100 -m 64 "



//--------------------- .note.nv.cuinfo           --------------------------
	.section	.note.nv.cuinfo,"",@"SHT_NOTE"
	.sectionflags	@"SHF_NOTE_NV_CUINFO"
        /*0018*/ 	.short	0x0002
        /*001a*/ 	.short	0x0064
        /*001c*/ 	.short	0x0082
	.zero		2


//--------------------- .nv.info                  --------------------------
	.section	.nv.info,"",@"SHT_CUDA_INFO"
	.align	4


	//----- nvinfo : EIATTR_REGCOUNT
	.align		4
        /*0000*/ 	.byte	0x04, 0x2f
        /*0002*/ 	.short	(.L_1 - .L_0)
	.align		4
.L_0:
        /*0004*/ 	.word	index@(_Z9matrixMulPfS_S_i)
        /*0008*/ 	.word	0x0000001e


	//----- nvinfo : EIATTR_FRAME_SIZE
	.align		4
.L_1:
        /*000c*/ 	.byte	0x04, 0x11
        /*000e*/ 	.short	(.L_3 - .L_2)
	.align		4
.L_2:
        /*0010*/ 	.word	index@(_Z9matrixMulPfS_S_i)
        /*0014*/ 	.word	0x00000000


	//----- nvinfo : EIATTR_MIN_STACK_SIZE
	.align		4
.L_3:
        /*0018*/ 	.byte	0x04, 0x12
        /*001a*/ 	.short	(.L_5 - .L_4)
	.align		4
.L_4:
        /*001c*/ 	.word	index@(_Z9matrixMulPfS_S_i)
        /*0020*/ 	.word	0x00000000
.L_5:


//--------------------- .nv.compat                --------------------------
	.section	.nv.compat,"",@"SHT_CUDA_COMPAT_INFO"
	.align	4
        /*0000*/ 	.byte	0x02, 0x09, 0x00, 0x00, 0x02, 0x02, 0x01, 0x00, 0x02, 0x05, 0x05, 0x00, 0x03, 0x07, 0x01, 0x01
        /*0010*/ 	.byte	0x02, 0x03, 0x00, 0x00, 0x02, 0x06, 0x01, 0x00, 0x04, 0x0b, 0x08, 0x00, 0x09, 0x00, 0x00, 0x00
        /*0020*/ 	.byte	0x00, 0x00, 0x00, 0x00


//--------------------- .nv.info._Z9matrixMulPfS_S_i --------------------------
	.section	.nv.info._Z9matrixMulPfS_S_i,"",@"SHT_CUDA_INFO"
	.sectionflags	@""
	.align	4


	//----- nvinfo : EIATTR_CUDA_API_VERSION
	.align		4
        /*0000*/ 	.byte	0x04, 0x37
        /*0002*/ 	.short	(.L_7 - .L_6)
.L_6:
        /*0004*/ 	.word	0x00000082


	//----- nvinfo : EIATTR_KPARAM_INFO
	.align		4
.L_7:
        /*0008*/ 	.byte	0x04, 0x17
        /*000a*/ 	.short	(.L_9 - .L_8)
.L_8:
        /*000c*/ 	.word	0x00000000
        /*0010*/ 	.short	0x0003
        /*0012*/ 	.short	0x0018
        /*0014*/ 	.byte	0x00, 0xf0, 0x11, 0x00


	//----- nvinfo : EIATTR_KPARAM_INFO
	.align		4
.L_9:
        /*0018*/ 	.byte	0x04, 0x17
        /*001a*/ 	.short	(.L_11 - .L_10)
.L_10:
        /*001c*/ 	.word	0x00000000
        /*0020*/ 	.short	0x0002
        /*0022*/ 	.short	0x0010
        /*0024*/ 	.byte	0x00, 0xf5, 0x21, 0x00


	//----- nvinfo : EIATTR_KPARAM_INFO
	.align		4
.L_11:
        /*0028*/ 	.byte	0x04, 0x17
        /*002a*/ 	.short	(.L_13 - .L_12)
.L_12:
        /*002c*/ 	.word	0x00000000
        /*0030*/ 	.short	0x0001
        /*0032*/ 	.short	0x0008
        /*0034*/ 	.byte	0x00, 0xf5, 0x21, 0x00


	//----- nvinfo : EIATTR_KPARAM_INFO
	.align		4
.L_13:
        /*0038*/ 	.byte	0x04, 0x17
        /*003a*/ 	.short	(.L_15 - .L_14)
.L_14:
        /*003c*/ 	.word	0x00000000
        /*0040*/ 	.short	0x0000
        /*0042*/ 	.short	0x0000
        /*0044*/ 	.byte	0x00, 0xf5, 0x21, 0x00


	//----- nvinfo : EIATTR_SPARSE_MMA_MASK
	.align		4
.L_15:
        /*0048*/ 	.byte	0x03, 0x50
        /*004a*/ 	.short	0x0000


	//----- nvinfo : EIATTR_MAXREG_COUNT
	.align		4
        /*004c*/ 	.byte	0x03, 0x1b
        /*004e*/ 	.short	0x00ff


	//----- nvinfo : EIATTR_MERCURY_ISA_VERSION
	.align		4
        /*0050*/ 	.byte	0x03, 0x5f
        /*0052*/ 	.short	0x0101


	//----- nvinfo : EIATTR_VRC_CTA_INIT_COUNT
	.align		4
        /*0054*/ 	.byte	0x02, 0x4a
	.zero		1
	.zero		1


	//----- nvinfo : EIATTR_EXIT_INSTR_OFFSETS
	.align		4
        /*0058*/ 	.byte	0x04, 0x1c
        /*005a*/ 	.short	(.L_17 - .L_16)


	//   ....[0]....
.L_16:
        /*005c*/ 	.word	0x00000ab0


	//----- nvinfo : EIATTR_CBANK_PARAM_SIZE
	.align		4
.L_17:
        /*0060*/ 	.byte	0x03, 0x19
        /*0062*/ 	.short	0x001c


	//----- nvinfo : EIATTR_PARAM_CBANK
	.align		4
        /*0064*/ 	.byte	0x04, 0x0a
        /*0066*/ 	.short	(.L_19 - .L_18)
	.align		4
.L_18:
        /*0068*/ 	.word	index@(.nv.constant0._Z9matrixMulPfS_S_i)
        /*006c*/ 	.short	0x0380
        /*006e*/ 	.short	0x001c


	//----- nvinfo : EIATTR_SW_WAR
	.align		4
.L_19:
        /*0070*/ 	.byte	0x04, 0x36
        /*0072*/ 	.short	(.L_21 - .L_20)
.L_20:
        /*0074*/ 	.word	0x00000008
.L_21:


//--------------------- .nv.callgraph             --------------------------
	.section	.nv.callgraph,"",@"SHT_CUDA_CALLGRAPH"
	.align	4
	.sectionentsize	8
	.align		4
        /*0000*/ 	.word	0x00000000
	.align		4
        /*0004*/ 	.word	0xffffffff
	.align		4
        /*0008*/ 	.word	0x00000000
	.align		4
        /*000c*/ 	.word	0xfffffffe
	.align		4
        /*0010*/ 	.word	0x00000000
	.align		4
        /*0014*/ 	.word	0xfffffffd
	.align		4
        /*0018*/ 	.word	0x00000000
	.align		4
        /*001c*/ 	.word	0xfffffffc


//--------------------- .text._Z9matrixMulPfS_S_i --------------------------
	.section	.text._Z9matrixMulPfS_S_i,"ax",@progbits
	.align	128
        .global         _Z9matrixMulPfS_S_i
        .type           _Z9matrixMulPfS_S_i,@function
        .size           _Z9matrixMulPfS_S_i,(.L_x_5 - _Z9matrixMulPfS_S_i)
        .other          _Z9matrixMulPfS_S_i,@"STO_CUDA_ENTRY STV_DEFAULT"
_Z9matrixMulPfS_S_i:
.text._Z9matrixMulPfS_S_i:
[----:B------:R-:W-:Y:S01]  /*0000*/  LDC R1, c[0x0][0x37c] ;  /* 0x0000df00ff017b82 */ /* 0x000fe20000000800 */
[----:B------:R-:W0:Y:S01]  /*0010*/  S2R R3, SR_TID.Y ;  /* 0x0000000000037919 */ /* 0x000e220000002200 */
[----:B------:R-:W1:Y:S06]  /*0020*/  LDCU UR18, c[0x0][0x398] ;  /* 0x00007300ff1277ac */ /* 0x000e6c0008000800 */
[----:B------:R-:W0:Y:S01]  /*0030*/  LDC R0, c[0x0][0x364] ;  /* 0x0000d900ff007b82 */ /* 0x000e220000000800 */
[----:B------:R-:W-:Y:S01]  /*0040*/  HFMA2 R12, -RZ, RZ, 0, 0 ;  /* 0x00000000ff0c7431 */ /* 0x000fe200000001ff */
[----:B------:R-:W2:Y:S01]  /*0050*/  S2R R2, SR_TID.X ;  /* 0x0000000000027919 */ /* 0x000ea20000002100 */
[----:B------:R-:W3:Y:S05]  /*0060*/  LDCU.64 UR16, c[0x0][0x358] ;  /* 0x00006b00ff1077ac */ /* 0x000eea0008000a00 */
[----:B------:R-:W0:Y:S08]  /*0070*/  S2UR UR4, SR_CTAID.Y ;  /* 0x00000000000479c3 */ /* 0x000e300000002600 */
[----:B------:R-:W2:Y:S01]  /*0080*/  S2UR UR5, SR_CTAID.X ;  /* 0x00000000000579c3 */ /* 0x000ea20000002500 */
[----:B-1----:R-:W-:-:S07]  /*0090*/  UISETP.GE.AND UP0, UPT, UR18, 0x1, UPT ;  /* 0x000000011200788c */ /* 0x002fce000bf06270 */
[----:B------:R-:W2:Y:S01]  /*00a0*/  LDC R13, c[0x0][0x360] ;  /* 0x0000d800ff0d7b82 */ /* 0x000ea20000000800 */
[----:B0-----:R-:W-:Y:S02]  /*00b0*/  IMAD R0, R0, UR4, R3 ;  /* 0x0000000400007c24 */ /* 0x001fe4000f8e0203 */
[----:B--2---:R-:W-:Y:S01]  /*00c0*/  IMAD R13, R13, UR5, R2 ;  /* 0x000000050d0d7c24 */ /* 0x004fe2000f8e0202 */
[----:B---3--:R-:W-:Y:S06]  /*00d0*/  BRA.U !UP0, `(.L_x_0) ;  /* 0x0000000908647547 */ /* 0x008fec000b800000 */
[----:B------:R-:W-:Y:S02]  /*00e0*/  UISETP.GE.U32.AND UP1, UPT, UR18, 0x8, UPT ;  /* 0x000000081200788c */ /* 0x000fe4000bf26070 */
[----:B------:R-:W-:Y:S01]  /*00f0*/  IMAD R5, R0, UR18, RZ ;  /* 0x0000001200057c24 */ /* 0x000fe2000f8e02ff */
[----:B------:R-:W-:Y:S01]  /*0100*/  ULOP3.LUT UR19, UR18, 0x7, URZ, 0xc0, !UPT ;  /* 0x0000000712137892 */ /* 0x000fe2000f8ec0ff */
[----:B------:R-:W-:Y:S01]  /*0110*/  MOV R12, RZ ;  /* 0x000000ff000c7202 */ /* 0x000fe20000000f00 */
[----:B------:R-:W-:Y:S02]  /*0120*/  UMOV UR4, URZ ;  /* 0x000000ff00047c82 */ /* 0x000fe40008000000 */
[----:B------:R-:W-:Y:S02]  /*0130*/  UISETP.NE.AND UP0, UPT, UR19, URZ, UPT ;  /* 0x000000ff1300728c */ /* 0x000fe4000bf05270 */
[----:B------:R-:W-:Y:S09]  /*0140*/  BRA.U !UP1, `(.L_x_1) ;  /* 0x0000000509087547 */ /* 0x000ff2000b800000 */
[----:B------:R-:W0:Y:S01]  /*0150*/  LDCU.128 UR20, c[0x0][0x380] ;  /* 0x00007000ff1477ac */ /* 0x000e220008000c00 */
[----:B------:R-:W-:Y:S02]  /*0160*/  MOV R12, RZ ;  /* 0x000000ff000c7202 */ /* 0x000fe40000000f00 */
[----:B------:R-:W-:Y:S01]  /*0170*/  MOV R14, R13 ;  /* 0x0000000d000e7202 */ /* 0x000fe20000000f00 */
[----:B------:R-:W-:-:S04]  /*0180*/  ULOP3.LUT UR4, UR18, 0x7ffffff8, URZ, 0xc0, !UPT ;  /* 0x7ffffff812047892 */ /* 0x000fc8000f8ec0ff */
[----:B------:R-:W-:Y:S01]  /*0190*/  UIADD3 UR5, UPT, UPT, -UR4, URZ, URZ ;  /* 0x000000ff04057290 */ /* 0x000fe2000fffe1ff */
[----:B0-----:R-:W-:Y:S01]  /*01a0*/  MOV R2, UR20 ;  /* 0x0000001400027c02 */ /* 0x001fe20008000f00 */
[----:B------:R-:W-:Y:S01]  /*01b0*/  UIMAD.WIDE.U32 UR6, UR18, 0xc, UR22 ;  /* 0x0000000c120678a5 */ /* 0x000fe2000f8e0016 */
[----:B------:R-:W-:Y:S01]  /*01c0*/  MOV R3, UR21 ;  /* 0x0000001500037c02 */ /* 0x000fe20008000f00 */
[----:B------:R-:W-:Y:S02]  /*01d0*/  UIMAD.WIDE.U32 UR8, UR18, 0x10, UR22 ;  /* 0x00000010120878a5 */ /* 0x000fe4000f8e0016 */
[----:B------:R-:W-:Y:S01]  /*01e0*/  UIMAD.WIDE.U32 UR10, UR18, 0x14, UR22 ;  /* 0x00000014120a78a5 */ /* 0x000fe2000f8e0016 */
[----:B------:R-:W-:Y:S01]  /*01f0*/  IMAD.WIDE.U32 R2, R5, 0x4, R2 ;  /* 0x0000000405027825 */ /* 0x000fe200078e0002 */
[----:B------:R-:W-:Y:S02]  /*0200*/  UIMAD.WIDE.U32 UR12, UR18, 0x18, UR22 ;  /* 0x00000018120c78a5 */ /* 0x000fe4000f8e0016 */
[----:B------:R-:W-:Y:S01]  /*0210*/  UIMAD.WIDE.U32 UR14, UR18, 0x1c, UR22 ;  /* 0x0000001c120e78a5 */ /* 0x000fe2000f8e0016 */
[----:B------:R-:W-:-:S04]  /*0220*/  IADD3 R2, P0, PT, R2, 0x10, RZ ;  /* 0x0000001002027810 */ /* 0x000fc80007f1e0ff */
[----:B------:R-:W-:-:S09]  /*0230*/  IADD3.X R3, PT, PT, RZ, R3, RZ, P0, !PT ;  /* 0x00000003ff037210 */ /* 0x000fd200007fe4ff */
.L_x_2:
[----:B------:R-:W-:Y:S01]  /*0240*/  HFMA2 R23, -RZ, RZ, 0, 2.384185791015625e-07 ;  /* 0x00000004ff177431 */ /* 0x000fe200000001ff */
[----:B------:R-:W-:Y:S01]  /*0250*/  UIMAD.WIDE.U32 UR24, UR18, 0x4, UR22 ;  /* 0x00000004121878a5 */ /* 0x000fe2000f8e0016 */
[----:B------:R-:W2:Y:S01]  /*0260*/  LDG.E R21, desc[UR16][R2.64+-0x10] ;  /* 0xfffff01002157981 */ /* 0x000ea2000c1e1900 */
[----:B------:R-:W-:Y:S01]  /*0270*/  UIMAD.WIDE.U32 UR20, UR18, 0x8, UR22 ;  /* 0x00000008121478a5 */ /* 0x000fe2000f8e0016 */
[----:B------:R-:W-:Y:S02]  /*0280*/  IMAD.MOV.U32 R11, RZ, RZ, 0x4 ;  /* 0x00000004ff0b7424 */ /* 0x000fe400078e00ff */
[----:B------:R-:W-:Y:S01]  /*0290*/  HFMA2 R7, -RZ, RZ, 0, 2.384185791015625e-07 ;  /* 0x00000004ff077431 */ /* 0x000fe200000001ff */
[----:B------:R-:W3:Y:S01]  /*02a0*/  LDG.E R19, desc[UR16][R2.64+-0xc] ;  /* 0xfffff41002137981 */ /* 0x000ee2000c1e1900 */
[----:B------:R-:W-:Y:S02]  /*02b0*/  MOV R8, UR24 ;  /* 0x0000001800087c02 */ /* 0x000fe40008000f00 */
[----:B------:R-:W-:Y:S01]  /*02c0*/  MOV R9, UR25 ;  /* 0x0000001900097c02 */ /* 0x000fe20008000f00 */
[C---:B------:R-:W-:Y:S01]  /*02d0*/  IMAD.WIDE R22, R14.reuse, R23, UR22 ;  /* 0x000000160e167e25 */ /* 0x040fe2000f8e0217 */
[----:B------:R-:W-:Y:S01]  /*02e0*/  MOV R24, UR20 ;  /* 0x0000001400187c02 */ /* 0x000fe20008000f00 */
[----:B------:R-:W4:Y:S01]  /*02f0*/  LDG.E R17, desc[UR16][R2.64+-0x8] ;  /* 0xfffff81002117981 */ /* 0x000f22000c1e1900 */
[----:B------:R-:W-:Y:S01]  /*0300*/  MOV R25, UR21 ;  /* 0x0000001500197c02 */ /* 0x000fe20008000f00 */
[----:B------:R-:W-:-:S02]  /*0310*/  IMAD.WIDE R8, R14, 0x4, R8 ;  /* 0x000000040e087825 */ /* 0x000fc400078e0208 */
[----:B------:R-:W2:Y:S02]  /*0320*/  LDG.E R22, desc[UR16][R22.64] ;  /* 0x0000001016167981 */ /* 0x000ea4000c1e1900 */
[C---:B------:R-:W-:Y:S01]  /*0330*/  IMAD.WIDE R24, R14.reuse, 0x4, R24 ;  /* 0x000000040e187825 */ /* 0x040fe200078e0218 */
[----:B------:R-:W-:Y:S01]  /*0340*/  MOV R5, 0x4 ;  /* 0x0000000400057802 */ /* 0x000fe20000000f00 */
[----:B------:R0:W3:Y:S02]  /*0350*/  LDG.E R20, desc[UR16][R8.64] ;  /* 0x0000001008147981 */ /* 0x0000e4000c1e1900 */
[C---:B------:R-:W-:Y:S02]  /*0360*/  IMAD.WIDE R10, R14.reuse, R11, UR6 ;  /* 0x000000060e0a7e25 */ /* 0x040fe4000f8e020b */
[----:B------:R-:W4:Y:S02]  /*0370*/  LDG.E R18, desc[UR16][R24.64] ;  /* 0x0000001018127981 */ /* 0x000f24000c1e1900 */
[----:B------:R-:W-:-:S04]  /*0380*/  IMAD.WIDE R4, R14, R5, UR8 ;  /* 0x000000080e047e25 */ /* 0x000fc8000f8e0205 */
[----:B------:R-:W-:Y:S01]  /*0390*/  HFMA2 R27, -RZ, RZ, 0, 2.384185791015625e-07 ;  /* 0x00000004ff1b7431 */ /* 0x000fe200000001ff */
[----:B------:R1:W5:Y:S01]  /*03a0*/  LDG.E R16, desc[UR16][R10.64] ;  /* 0x000000100a107981 */ /* 0x000362000c1e1900 */
[----:B0-----:R-:W-:-:S03]  /*03b0*/  MOV R9, 0x4 ;  /* 0x0000000400097802 */ /* 0x001fc60000000f00 */
[----:B------:R-:W5:Y:S01]  /*03c0*/  LDG.E R15, desc[UR16][R2.64+-0x4] ;  /* 0xfffffc10020f7981 */ /* 0x000f62000c1e1900 */
[----:B------:R-:W-:-:S03]  /*03d0*/  IMAD.WIDE R6, R14, R7, UR10 ;  /* 0x0000000a0e067e25 */ /* 0x000fc6000f8e0207 */
[----:B------:R0:W5:Y:S01]  /*03e0*/  LDG.E R4, desc[UR16][R4.64] ;  /* 0x0000001004047981 */ /* 0x000162000c1e1900 */
[----:B------:R-:W-:-:S03]  /*03f0*/  IMAD.WIDE R8, R14, R9, UR12 ;  /* 0x0000000c0e087e25 */ /* 0x000fc6000f8e0209 */
[----:B------:R-:W5:Y:S01]  /*0400*/  LDG.E R23, desc[UR16][R2.64] ;  /* 0x0000001002177981 */ /* 0x000f62000c1e1900 */
[----:B-1----:R-:W-:-:S03]  /*0410*/  IMAD.WIDE R10, R14, R27, UR14 ;  /* 0x0000000e0e0a7e25 */ /* 0x002fc6000f8e021b */
[----:B------:R-:W5:Y:S04]  /*0420*/  LDG.E R7, desc[UR16][R6.64] ;  /* 0x0000001006077981 */ /* 0x000f68000c1e1900 */
[----:B------:R-:W5:Y:S04]  /*0430*/  LDG.E R24, desc[UR16][R2.64+0x4] ;  /* 0x0000041002187981 */ /* 0x000f68000c1e1900 */
[----:B------:R-:W5:Y:S04]  /*0440*/  LDG.E R8, desc[UR16][R8.64] ;  /* 0x0000001008087981 */ /* 0x000f68000c1e1900 */
[----:B------:R-:W5:Y:S04]  /*0450*/  LDG.E R25, desc[UR16][R2.64+0x8] ;  /* 0x0000081002197981 */ /* 0x000f68000c1e1900 */
[----:B------:R-:W5:Y:S04]  /*0460*/  LDG.E R10, desc[UR16][R10.64] ;  /* 0x000000100a0a7981 */ /* 0x000f68000c1e1900 */
[----:B------:R1:W5:Y:S01]  /*0470*/  LDG.E R27, desc[UR16][R2.64+0xc] ;  /* 0x00000c10021b7981 */ /* 0x000362000c1e1900 */
[----:B------:R-:W-:-:S04]  /*0480*/  UIADD3 UR5, UPT, UPT, UR5, 0x8, URZ ;  /* 0x0000000805057890 */ /* 0x000fc8000fffe0ff */
[----:B------:R-:W-:Y:S01]  /*0490*/  UISETP.NE.AND UP1, UPT, UR5, URZ, UPT ;  /* 0x000000ff0500728c */ /* 0x000fe2000bf25270 */
[----:B0-----:R-:W-:Y:S02]  /*04a0*/  MOV R5, UR18 ;  /* 0x0000001200057c02 */ /* 0x001fe40008000f00 */
[----:B-1----:R-:W-:Y:S02]  /*04b0*/  IADD3 R2, P0, PT, R2, 0x20, RZ ;  /* 0x0000002002027810 */ /* 0x002fe40007f1e0ff */
[----:B------:R-:W-:Y:S02]  /*04c0*/  LEA R14, R5, R14, 0x3 ;  /* 0x0000000e050e7211 */ /* 0x000fe400078e18ff */
[----:B------:R-:W-:Y:S01]  /*04d0*/  IADD3.X R3, PT, PT, RZ, R3, RZ, P0, !PT ;  /* 0x00000003ff037210 */ /* 0x000fe200007fe4ff */
[----:B--2---:R-:W-:-:S04]  /*04e0*/  FFMA R22, R21, R22, R12 ;  /* 0x0000001615167223 */ /* 0x004fc8000000000c */
[----:B---3--:R-:W-:-:S04]  /*04f0*/  FFMA R20, R19, R20, R22 ;  /* 0x0000001413147223 */ /* 0x008fc80000000016 */
[----:B----4-:R-:W-:-:S04]  /*0500*/  FFMA R18, R17, R18, R20 ;  /* 0x0000001211127223 */ /* 0x010fc80000000014 */
[----:B-----5:R-:W-:-:S04]  /*0510*/  FFMA R16, R15, R16, R18 ;  /* 0x000000100f107223 */ /* 0x020fc80000000012 */
[----:B------:R-:W-:-:S04]  /*0520*/  FFMA R23, R23, R4, R16 ;  /* 0x0000000417177223 */ /* 0x000fc80000000010 */
[----:B------:R-:W-:-:S04]  /*0530*/  FFMA R24, R24, R7, R23 ;  /* 0x0000000718187223 */ /* 0x000fc80000000017 */
[----:B------:R-:W-:-:S04]  /*0540*/  FFMA R8, R25, R8, R24 ;  /* 0x0000000819087223 */ /* 0x000fc80000000018 */
[----:B------:R-:W-:Y:S01]  /*0550*/  FFMA R12, R27, R10, R8 ;  /* 0x0000000a1b0c7223 */ /* 0x000fe20000000008 */
[----:B------:R-:W-:Y:S06]  /*0560*/  BRA.U UP1, `(.L_x_2) ;  /* 0xfffffffd01347547 */ /* 0x000fec000b83ffff */
.L_x_1:
[----:B------:R-:W-:Y:S05]  /*0570*/  BRA.U !UP0, `(.L_x_0) ;  /* 0x00000005083c7547 */ /* 0x000fea000b800000 */
[----:B------:R-:W-:Y:S01]  /*0580*/  UISETP.GE.U32.AND UP0, UPT, UR19, 0x4, UPT ;  /* 0x000000041300788c */ /* 0x000fe2000bf06070 */
[----:B------:R-:W-:Y:S01]  /*0590*/  IMAD R2, R0, UR18, RZ ;  /* 0x0000001200027c24 */ /* 0x000fe2000f8e02ff */
[----:B------:R-:W-:-:S04]  /*05a0*/  ULOP3.LUT UR5, UR18, 0x3, URZ, 0xc0, !UPT ;  /* 0x0000000312057892 */ /* 0x000fc8000f8ec0ff */
[----:B------:R-:W-:-:S03]  /*05b0*/  UISETP.NE.AND UP1, UPT, UR5, URZ, UPT ;  /* 0x000000ff0500728c */ /* 0x000fc6000bf25270 */
[----:B------:R-:W-:Y:S08]  /*05c0*/  BRA.U !UP0, `(.L_x_3) ;  /* 0x00000001087c7547 */ /* 0x000ff0000b800000 */
[----:B------:R-:W0:Y:S01]  /*05d0*/  LDC.64 R6, c[0x0][0x388] ;  /* 0x0000e200ff067b82 */ /* 0x000e220000000a00 */
[----:B------:R-:W1:Y:S01]  /*05e0*/  LDCU.64 UR6, c[0x0][0x380] ;  /* 0x00007000ff0677ac */ /* 0x000e620008000a00 */
[----:B------:R-:W-:Y:S01]  /*05f0*/  MOV R4, UR4 ;  /* 0x0000000400047c02 */ /* 0x000fe20008000f00 */
[C---:B------:R-:W-:Y:S01]  /*0600*/  VIADD R3, R2.reuse, UR4 ;  /* 0x0000000402037c36 */ /* 0x040fe20008000000 */
[----:B------:R-:W-:Y:S02]  /*0610*/  MOV R11, UR18 ;  /* 0x00000012000b7c02 */ /* 0x000fe40008000f00 */
[----:B------:R-:W-:Y:S01]  /*0620*/  IADD3 R14, P0, PT, R2, UR4, RZ ;  /* 0x00000004020e7c10 */ /* 0x000fe2000ff1e0ff */
[----:B------:R-:W-:Y:S01]  /*0630*/  IMAD R5, R4, UR18, R13 ;  /* 0x0000001204057c24 */ /* 0x000fe2000f8e020d */
[----:B------:R-:W2:Y:S01]  /*0640*/  LDC.64 R8, c[0x0][0x380] ;  /* 0x0000e000ff087b82 */ /* 0x000ea20000000a00 */
[----:B------:R-:W-:Y:S02]  /*0650*/  MOV R15, UR18 ;  /* 0x00000012000f7c02 */ /* 0x000fe40008000f00 */
[----:B------:R-:W-:Y:S01]  /*0660*/  MOV R17, UR18 ;  /* 0x0000001200117c02 */ /* 0x000fe20008000f00 */
[----:B0-----:R-:W-:-:S04]  /*0670*/  IMAD.WIDE R6, R5, 0x4, R6 ;  /* 0x0000000405067825 */ /* 0x001fc800078e0206 */
[----:B------:R-:W-:Y:S02]  /*0680*/  IMAD.WIDE.U32 R10, R11, 0x4, R6 ;  /* 0x000000040b0a7825 */ /* 0x000fe400078e0006 */
[----:B------:R-:W3:Y:S02]  /*0690*/  LDG.E R6, desc[UR16][R6.64] ;  /* 0x0000001006067981 */ /* 0x000ee4000c1e1900 */
[----:B--2---:R-:W-:Y:S01]  /*06a0*/  IMAD.WIDE.U32 R8, R3, 0x4, R8 ;  /* 0x0000000403087825 */ /* 0x004fe200078e0008 */
[----:B------:R-:W-:Y:S02]  /*06b0*/  IADD3.X R3, PT, PT, RZ, RZ, RZ, P0, !PT ;  /* 0x000000ffff037210 */ /* 0x000fe400007fe4ff */
[----:B-1----:R-:W-:-:S03]  /*06c0*/  LEA R4, P0, R14, UR6, 0x2 ;  /* 0x000000060e047c11 */ /* 0x002fc6000f8010ff */
[----:B------:R-:W3:Y:S01]  /*06d0*/  LDG.E R9, desc[UR16][R8.64] ;  /* 0x0000001008097981 */ /* 0x000ee2000c1e1900 */
[----:B------:R-:W-:Y:S01]  /*06e0*/  LEA.HI.X R5, R14, UR7, R3, 0x2, P0 ;  /* 0x000000070e057c11 */ /* 0x000fe200080f1403 */
[----:B------:R-:W-:Y:S02]  /*06f0*/  IMAD.WIDE.U32 R14, R15, 0x4, R10 ;  /* 0x000000040f0e7825 */ /* 0x000fe400078e000a */
[----:B------:R-:W2:Y:S04]  /*0700*/  LDG.E R3, desc[UR16][R10.64] ;  /* 0x000000100a037981 */ /* 0x000ea8000c1e1900 */
[----:B------:R-:W2:Y:S01]  /*0710*/  LDG.E R18, desc[UR16][R4.64+0x4] ;  /* 0x0000041004127981 */ /* 0x000ea2000c1e1900 */
[----:B------:R-:W-:-:S03]  /*0720*/  IMAD.WIDE.U32 R16, R17, 0x4, R14 ;  /* 0x0000000411107825 */ /* 0x000fc600078e000e */
[----:B------:R-:W4:Y:S04]  /*0730*/  LDG.E R19, desc[UR16][R14.64] ;  /* 0x000000100e137981 */ /* 0x000f28000c1e1900 */
[----:B------:R-:W4:Y:S04]  /*0740*/  LDG.E R20, desc[UR16][R4.64+0x8] ;  /* 0x0000081004147981 */ /* 0x000f28000c1e1900 */
[----:B------:R-:W5:Y:S04]  /*0750*/  LDG.E R22, desc[UR16][R4.64+0xc] ;  /* 0x00000c1004167981 */ /* 0x000f68000c1e1900 */
[----:B------:R-:W5:Y:S01]  /*0760*/  LDG.E R16, desc[UR16][R16.64] ;  /* 0x0000001010107981 */ /* 0x000f62000c1e1900 */
[----:B------:R-:W-:Y:S01]  /*0770*/  UIADD3 UR4, UPT, UPT, UR4, 0x4, URZ ;  /* 0x0000000404047890 */ /* 0x000fe2000fffe0ff */
[----:B---3--:R-:W-:-:S04]  /*0780*/  FFMA R9, R9, R6, R12 ;  /* 0x0000000609097223 */ /* 0x008fc8000000000c */
[----:B--2---:R-:W-:-:S04]  /*0790*/  FFMA R3, R18, R3, R9 ;  /* 0x0000000312037223 */ /* 0x004fc80000000009 */
[----:B----4-:R-:W-:-:S04]  /*07a0*/  FFMA R3, R20, R19, R3 ;  /* 0x0000001314037223 */ /* 0x010fc80000000003 */
[----:B-----5:R-:W-:-:S07]  /*07b0*/  FFMA R12, R22, R16, R3 ;  /* 0x00000010160c7223 */ /* 0x020fce0000000003 */
.L_x_3:
[----:B------:R-:W-:Y:S05]  /*07c0*/  BRA.U !UP1, `(.L_x_0) ;  /* 0x0000000109a87547 */ /* 0x000fea000b800000 */
[----:B------:R-:W-:Y:S01]  /*07d0*/  UISETP.NE.AND UP0, UPT, UR5, 0x1, UPT ;  /* 0x000000010500788c */ /* 0x000fe2000bf05270 */
[----:B------:R-:W-:Y:S01]  /*07e0*/  MOV R4, UR4 ;  /* 0x0000000400047c02 */ /* 0x000fe20008000f00 */
[----:B------:R-:W-:Y:S02]  /*07f0*/  ULOP3.LUT UR5, UR18, 0x1, URZ, 0xc0, !UPT ;  /* 0x0000000112057892 */ /* 0x000fe4000f8ec0ff */
[----:B------:R-:W-:Y:S02]  /*0800*/  MOV R17, UR18 ;  /* 0x0000001200117c02 */ /* 0x000fe40008000f00 */
[----:B------:R-:W-:Y:S01]  /*0810*/  UISETP.NE.U32.AND UP1, UPT, UR5, 0x1, UPT ;  /* 0x000000010500788c */ /* 0x000fe2000bf25070 */
[----:B------:R-:W-:-:S04]  /*0820*/  PLOP3.LUT P1, PT, PT, PT, UP0, 0x80, 0x8 ;  /* 0x000000000008781c */ /* 0x000fc80003f2f008 */
[----:B------:R-:W0:Y:S01]  /*0830*/  @UP0 LDCU.128 UR8, c[0x0][0x380] ;  /* 0x00007000ff0807ac */ /* 0x000e220008000c00 */
[----:B------:R-:W-:Y:S01]  /*0840*/  PLOP3.LUT P0, PT, PT, PT, UP1, 0x80, 0x8 ;  /* 0x000000000008781c */ /* 0x000fe20003f0f018 */
[----:B------:R-:W1:Y:S04]  /*0850*/  @UP0 LDCU.64 UR6, c[0x0][0x380] ;  /* 0x00007000ff0607ac */ /* 0x000e680008000a00 */
[----:B------:R-:W2:Y:S03]  /*0860*/  @!UP1 LDCU.128 UR12, c[0x0][0x380] ;  /* 0x00007000ff0c97ac */ /* 0x000ea60008000c00 */
[C---:B------:R-:W-:Y:S02]  /*0870*/  @P1 IADD3 R3, PT, PT, R2.reuse, UR4, RZ ;  /* 0x0000000402031c10 */ /* 0x040fe4000fffe0ff */
[----:B------:R-:W-:Y:S01]  /*0880*/  @P1 IADD3 R5, P2, PT, R2, UR4, RZ ;  /* 0x0000000402051c10 */ /* 0x000fe2000ff5e0ff */
[----:B------:R-:W-:-:S03]  /*0890*/  @UP0 UIADD3 UR4, UPT, UPT, UR4, 0x2, URZ ;  /* 0x0000000204040890 */ /* 0x000fc6000fffe0ff */
[----:B------:R-:W-:Y:S02]  /*08a0*/  @P1 IADD3.X R8, PT, PT, RZ, RZ, RZ, P2, !PT ;  /* 0x000000ffff081210 */ /* 0x000fe400017fe4ff */
[----:B0-----:R-:W-:Y:S01]  /*08b0*/  MOV R14, UR8 ;  /* 0x00000008000e7c02 */ /* 0x001fe20008000f00 */
[----:B------:R-:W-:Y:S01]  /*08c0*/  IMAD.U32 R6, RZ, RZ, UR10 ;  /* 0x0000000aff067e24 */ /* 0x000fe2000f8e00ff */
[----:B------:R-:W-:Y:S02]  /*08d0*/  MOV R15, UR9 ;  /* 0x00000009000f7c02 */ /* 0x000fe40008000f00 */
[----:B------:R-:W-:Y:S01]  /*08e0*/  MOV R7, UR11 ;  /* 0x0000000b00077c02 */ /* 0x000fe20008000f00 */
[----:B------:R-:W-:-:S04]  /*08f0*/  @P1 IMAD.WIDE.U32 R14, R3, 0x4, R14 ;  /* 0x00000004030e1825 */ /* 0x000fc800078e000e */
[----:B------:R-:W-:Y:S01]  /*0900*/  @P1 IMAD R3, R4, UR18, R13 ;  /* 0x0000001204031c24 */ /* 0x000fe2000f8e020d */
[----:B-1----:R-:W-:Y:S02]  /*0910*/  @P1 LEA R4, P2, R5, UR6, 0x2 ;  /* 0x0000000605041c11 */ /* 0x002fe4000f8410ff */
[----:B------:R-:W-:Y:S01]  /*0920*/  MOV R18, UR4 ;  /* 0x0000000400127c02 */ /* 0x000fe20008000f00 */
[----:B------:R-:W-:Y:S01]  /*0930*/  @P1 IMAD.WIDE R6, R3, 0x4, R6 ;  /* 0x0000000403061825 */ /* 0x000fe200078e0206 */
[----:B------:R-:W-:Y:S01]  /*0940*/  @P1 LEA.HI.X R5, R5, UR7, R8, 0x2, P2 ;  /* 0x0000000705051c11 */ /* 0x000fe200090f1408 */
[----:B------:R-:W3:Y:S01]  /*0950*/  @P1 LDG.E R3, desc[UR16][R14.64] ;  /* 0x000000100e031981 */ /* 0x000ee2000c1e1900 */
[----:B--2---:R-:W-:Y:S01]  /*0960*/  MOV R8, UR12 ;  /* 0x0000000c00087c02 */ /* 0x004fe20008000f00 */
[----:B------:R-:W-:Y:S01]  /*0970*/  @!P0 IMAD R21, R18, UR18, R13 ;  /* 0x0000001212158c24 */ /* 0x000fe2000f8e020d */
[----:B------:R-:W-:Y:S01]  /*0980*/  MOV R9, UR13 ;  /* 0x0000000d00097c02 */ /* 0x000fe20008000f00 */
[----:B------:R-:W-:Y:S01]  /*0990*/  @P1 IMAD.WIDE.U32 R16, R17, 0x4, R6 ;  /* 0x0000000411101825 */ /* 0x000fe200078e0006 */
[----:B------:R-:W-:Y:S01]  /*09a0*/  @!P0 IADD3 R19, PT, PT, R2, UR4, RZ ;  /* 0x0000000402138c10 */ /* 0x000fe2000fffe0ff */
[----:B------:R-:W3:Y:S01]  /*09b0*/  @P1 LDG.E R6, desc[UR16][R6.64] ;  /* 0x0000001006061981 */ /* 0x000ee2000c1e1900 */
[----:B------:R-:W-:-:S02]  /*09c0*/  MOV R10, UR14 ;  /* 0x0000000e000a7c02 */ /* 0x000fc40008000f00 */
[----:B------:R-:W-:Y:S01]  /*09d0*/  MOV R11, UR15 ;  /* 0x0000000f000b7c02 */ /* 0x000fe20008000f00 */
[----:B------:R-:W-:Y:S01]  /*09e0*/  @!P0 IMAD.WIDE.U32 R8, R19, 0x4, R8 ;  /* 0x0000000413088825 */ /* 0x000fe200078e0008 */
[----:B------:R-:W2:Y:S03]  /*09f0*/  @P1 LDG.E R16, desc[UR16][R16.64] ;  /* 0x0000001010101981 */ /* 0x000ea6000c1e1900 */
[----:B------:R-:W-:Y:S01]  /*0a00*/  @!P0 IMAD.WIDE R10, R21, 0x4, R10 ;  /* 0x00000004150a8825 */ /* 0x000fe200078e020a */
[----:B------:R-:W2:Y:S04]  /*0a10*/  @P1 LDG.E R4, desc[UR16][R4.64+0x4] ;  /* 0x0000041004041981 */ /* 0x000ea8000c1e1900 */
[----:B------:R-:W4:Y:S04]  /*0a20*/  @!P0 LDG.E R9, desc[UR16][R8.64] ;  /* 0x0000001008098981 */ /* 0x000f28000c1e1900 */
[----:B------:R-:W4:Y:S01]  /*0a30*/  @!P0 LDG.E R10, desc[UR16][R10.64] ;  /* 0x000000100a0a8981 */ /* 0x000f22000c1e1900 */
[----:B---3--:R-:W-:-:S04]  /*0a40*/  @P1 FFMA R3, R3, R6, R12 ;  /* 0x0000000603031223 */ /* 0x008fc8000000000c */
[----:B--2---:R-:W-:-:S04]  /*0a50*/  @P1 FFMA R12, R4, R16, R3 ;  /* 0x00000010040c1223 */ /* 0x004fc80000000003 */
[----:B----4-:R-:W-:-:S07]  /*0a60*/  @!P0 FFMA R12, R9, R10, R12 ;  /* 0x0000000a090c8223 */ /* 0x010fce000000000c */
.L_x_0:
[----:B------:R-:W0:Y:S01]  /*0a70*/  LDC.64 R2, c[0x0][0x390] ;  /* 0x0000e400ff027b82 */ /* 0x000e220000000a00 */
[----:B------:R-:W-:-:S04]  /*0a80*/  IMAD R13, R0, UR18, R13 ;  /* 0x00000012000d7c24 */ /* 0x000fc8000f8e020d */
[----:B0-----:R-:W-:-:S05]  /*0a90*/  IMAD.WIDE R2, R13, 0x4, R2 ;  /* 0x000000040d027825 */ /* 0x001fca00078e0202 */
[----:B------:R-:W-:Y:S01]  /*0aa0*/  STG.E desc[UR16][R2.64], R12 ;  /* 0x0000000c02007986 */ /* 0x000fe2000c101910 */
[----:B------:R-:W-:Y:S05]  /*0ab0*/  EXIT ;  /* 0x000000000000794d */ /* 0x000fea0003800000 */
.L_x_4:
[----:B------:R-:W-:-:S00]  /*0ac0*/  BRA `(.L_x_4) ;  /* 0xfffffffc00fc7947 */ /* 0x000fc0000383ffff */
[----:B------:R-:W-:-:S00]  /*0ad0*/  NOP ;  /* 0x0000000000007918 */ /* 0x000fc00000000000 */
        /* <DEDUP_REMOVED lines=10> */
.L_x_5:


//--------------------- .nv.shared.reserved.0     --------------------------
	.section	.nv.shared.reserved.0,"aw",@nobits
	.weak		__nv_reservedSMEM_offset_0_alias
	.size		__nv_reservedSMEM_offset_0_alias, 0, 64
	.other		__nv_reservedSMEM_offset_0_alias,@"STO_CUDA_RESERVED_SHARED STV_DEFAULT"
__nv_reservedSMEM_offset_0_alias:
	.zero		0
	.zero		64


//--------------------- .nv.constant0._Z9matrixMulPfS_S_i --------------------------
	.section	.nv.constant0._Z9matrixMulPfS_S_i,"a",@progbits
	.sectionflags	@""
	.align	4
.nv.constant0._Z9matrixMulPfS_S_i:
	.zero		924


//--------------------- SYMBOLS --------------------------

	.type		.nv.reservedSmem.offset0,@object
	.size		.nv.reservedSmem.offset0,0x4
